//
// Generated by NVIDIA NVVM Compiler
//
// Compiler Build ID: CL-36424714
// Cuda compilation tools, release 13.0, V13.0.88
// Based on NVVM 20.0.0
//

.version 9.0
.target sm_100
.address_size 64

	// .globl	_Z10HelloWorldv
.extern .func  (.param .b32 func_retval0) vprintf
(
	.param .b64 vprintf_param_0,
	.param .b64 vprintf_param_1
)
;
.global .align 1 .b8 $str[23] = {72, 101, 108, 108, 111, 32, 87, 111, 114, 108, 100, 32, 102, 114, 111, 109, 32, 71, 80, 85, 32, 10};

.visible .entry _Z10HelloWorldv()
{
	.reg .b32 	%r<3>;
	.reg .b64 	%rd<3>;

	mov.u64 	%rd1, $str;
	cvta.global.u64 	%rd2, %rd1;
	{ // callseq 0, 0
	.param .b64 param0;
	st.param.b64 	[param0], %rd2;
	.param .b64 param1;
	st.param.b64 	[param1], 0;
	.param .b32 retval0;
	call.uni (retval0), 
	vprintf, 
	(
	param0, 
	param1
	);
	ld.param.b32 	%r1, [retval0];
	} // callseq 0
	ret;

}


// ===== COMPILED SASS (sm_100) =====

	.target	sm_100

	.elftype	@"ET_EXEC"


//--------------------- .note.nv.tkinfo           --------------------------
	.section	.note.nv.tkinfo,"",@"SHT_NOTE"
	.sectionflags	@"SHF_NOTE_NV_TKINFO"
	.tkinfo
        /*0018*/ 	.word	0x00000002
        /*0030*/ 	.string	""
        /*0030*/ 	.string	"ptxas"
        /*0030*/ 	.string	"Cuda compilation tools, release 13.0, V13.0.88"
        /*0030*/ 	.string	"Build cuda_13.0.r13.0/compiler.36424714_0"
        /*0030*/ 	.string	"-arch sm_100 -m 64 "



//--------------------- .note.nv.cuinfo           --------------------------
	.section	.note.nv.cuinfo,"",@"SHT_NOTE"
	.sectionflags	@"SHF_NOTE_NV_CUINFO"
        /*0018*/ 	.short	0x0002
        /*001a*/ 	.short	0x0064
        /*001c*/ 	.short	0x0082
	.zero		2


//--------------------- .nv.info                  --------------------------
	.section	.nv.info,"",@"SHT_CUDA_INFO"
	.align	4


	//----- nvinfo : EIATTR_REGCOUNT
	.align		4
        /*0000*/ 	.byte	0x04, 0x2f
        /*0002*/ 	.short	(.L_2 - .L_1)
	.align		4
.L_1:
        /*0004*/ 	.word	index@(_Z10HelloWorldv)
        /*0008*/ 	.word	0x00000018


	//----- nvinfo : EIATTR_FRAME_SIZE
	.align		4
.L_2:
        /*000c*/ 	.byte	0x04, 0x11
        /*000e*/ 	.short	(.L_4 - .L_3)
	.align		4
.L_3:
        /*0010*/ 	.word	index@(_Z10HelloWorldv)
        /*0014*/ 	.word	0x00000000


	//----- nvinfo : EIATTR_MIN_STACK_SIZE
	.align		4
.L_4:
        /*0018*/ 	.byte	0x04, 0x12
        /*001a*/ 	.short	(.L_6 - .L_5)
	.align		4
.L_5:
        /*001c*/ 	.word	index@(_Z10HelloWorldv)
        /*0020*/ 	.word	0x00000000
.L_6:


//--------------------- .nv.compat                --------------------------
	.section	.nv.compat,"",@"SHT_CUDA_COMPAT_INFO"
	.align	4
        /*0000*/ 	.byte	0x02, 0x09, 0x00, 0x00, 0x02, 0x02, 0x01, 0x00, 0x02, 0x05, 0x05, 0x00, 0x03, 0x07, 0x01, 0x01
        /*0010*/ 	.byte	0x02, 0x03, 0x00, 0x00, 0x02, 0x06, 0x01, 0x00, 0x04, 0x0b, 0x08, 0x00, 0x09, 0x00, 0x00, 0x00
        /*0020*/ 	.byte	0x00, 0x00, 0x00, 0x00


//--------------------- .nv.info._Z10HelloWorldv  --------------------------
	.section	.nv.info._Z10HelloWorldv,"",@"SHT_CUDA_INFO"
	.sectionflags	@""
	.align	4


	//----- nvinfo : EIATTR_CUDA_API_VERSION
	.align		4
        /*0000*/ 	.byte	0x04, 0x37
        /*0002*/ 	.short	(.L_8 - .L_7)
.L_7:
        /*0004*/ 	.word	0x00000082


	//----- nvinfo : EIATTR_SPARSE_MMA_MASK
	.align		4
.L_8:
        /*0008*/ 	.byte	0x03, 0x50
        /*000a*/ 	.short	0x0000


	//----- nvinfo : EIATTR_MAXREG_COUNT
	.align		4
        /*000c*/ 	.byte	0x03, 0x1b
        /*000e*/ 	.short	0x00ff


	//----- nvinfo : EIATTR_EXTERNS
	.align		4
        /*0010*/ 	.byte	0x04, 0x0f
        /*0012*/ 	.short	(.L_10 - .L_9)


	//   ....[0]....
	.align		4
.L_9:
        /*0014*/ 	.word	index@(vprintf)


	//----- nvinfo : EIATTR_MERCURY_ISA_VERSION
	.align		4
.L_10:
        /*0018*/ 	.byte	0x03, 0x5f
        /*001a*/ 	.short	0x0101


	//----- nvinfo : EIATTR_VRC_CTA_INIT_COUNT
	.align		4
        /*001c*/ 	.byte	0x02, 0x4a
	.zero		1
	.zero		1


	//----- nvinfo : EIATTR_SYSCALL_OFFSETS
	.align		4
        /*0020*/ 	.byte	0x04, 0x46
        /*0022*/ 	.short	(.L_12 - .L_11)


	//   ....[0]....
.L_11:
        /*0024*/ 	.word	0x00000080


	//----- nvinfo : EIATTR_EXIT_INSTR_OFFSETS
	.align		4
.L_12:
        /*0028*/ 	.byte	0x04, 0x1c
        /*002a*/ 	.short	(.L_14 - .L_13)


	//   ....[0]....
.L_13:
        /*002c*/ 	.word	0x00000090


	//----- nvinfo : EIATTR_SW_WAR
	.align		4
.L_14:
        /*0030*/ 	.byte	0x04, 0x36
        /*0032*/ 	.short	(.L_16 - .L_15)
.L_15:
        /*0034*/ 	.word	0x00000008
.L_16:


//--------------------- .nv.callgraph             --------------------------
	.section	.nv.callgraph,"",@"SHT_CUDA_CALLGRAPH"
	.align	4
	.sectionentsize	8
	.align		4
        /*0000*/ 	.word	0x00000000
	.align		4
        /*0004*/ 	.word	0xffffffff
	.align		4
        /*0008*/ 	.word	index@(_Z10HelloWorldv)
	.align		4
        /*000c*/ 	.word	index@(vprintf)
	.align		4
        /*0010*/ 	.word	0x00000000
	.align		4
        /*0014*/ 	.word	0xfffffffe
	.align		4
        /*0018*/ 	.word	0x00000000
	.align		4
        /*001c*/ 	.word	0xfffffffd
	.align		4
        /*0020*/ 	.word	0x00000000
	.align		4
        /*0024*/ 	.word	0xfffffffc


//--------------------- .nv.constant4             --------------------------
	.section	.nv.constant4,"a",@progbits
	.align	8
	.align		8
.nv.constant4:
        /*0000*/ 	.dword	vprintf
	.align		8
        /*0008*/ 	.dword	$str


//--------------------- .text._Z10HelloWorldv     --------------------------
	.section	.text._Z10HelloWorldv,"ax",@progbits
	.align	128
        .global         _Z10HelloWorldv
        .type           _Z10HelloWorldv,@function
        .size           _Z10HelloWorldv,(.L_x_2 - _Z10HelloWorldv)
        .other          _Z10HelloWorldv,@"STO_CUDA_ENTRY STV_DEFAULT"
_Z10HelloWorldv:
.text._Z10HelloWorldv:
[----:B------:R-:W0:Y:S01]  /*0000*/  LDC R1, c[0x0][0x37c] ;  /* 0x0000df00ff017b82 */ /* 0x000e220000000800 */
[----:B------:R-:W-:Y:S01]  /*0010*/  MOV R0, 0x0 ;  /* 0x0000000000007802 */ /* 0x000fe20000000f00 */
[----:B------:R-:W1:Y:S01]  /*0020*/  LDCU.64 UR4, c[0x4][0x8] ;  /* 0x01000100ff0477ac */ /* 0x000e620008000a00 */
[----:B------:R-:W-:-:S05]  /*0030*/  CS2R R6, SRZ ;  /* 0x0000000000067805 */ /* 0x000fca000001ff00 */
[----:B------:R2:W3:Y:S01]  /*0040*/  LDC.64 R2, c[0x4][R0] ;  /* 0x0100000000027b82 */ /* 0x0004e20000000a00 */
[----:B-1----:R-:W-:Y:S02]  /*0050*/  IMAD.U32 R4, RZ, RZ, UR4 ;  /* 0x00000004ff047e24 */ /* 0x002fe4000f8e00ff */
[----:B--2---:R-:W-:-:S07]  /*0060*/  IMAD.U32 R5, RZ, RZ, UR5 ;  /* 0x00000005ff057e24 */ /* 0x004fce000f8e00ff */
[----:B------:R-:W-:-:S07]  /*0070*/  LEPC R20, `(.L_x_0) ;  /* 0x000000001014794e */ /* 0x000fce0000000000 */
[----:B0--3--:R-:W-:Y:S05]  /*0080*/  CALL.ABS.NOINC R2 ;  /* 0x0000000002007343 */ /* 0x009fea0003c00000 */
.L_x_0:
[----:B------:R-:W-:Y:S05]  /*0090*/  EXIT ;  /* 0x000000000000794d */ /* 0x000fea0003800000 */
.L_x_1:
[----:B------:R-:W-:-:S00]  /*00a0*/  BRA `(.L_x_1) ;  /* 0xfffffffc00fc7947 */ /* 0x000fc0000383ffff */
[----:B------:R-:W-:-:S00]  /*00b0*/  NOP ;  /* 0x0000000000007918 */ /* 0x000fc00000000000 */
        /* <DEDUP_REMOVED lines=12> */
.L_x_2:


//--------------------- .nv.global.init           --------------------------
	.section	.nv.global.init,"aw",@progbits
.nv.global.init:
	.type		$str,@object
	.size		$str,(.L_0 - $str)
$str:
        /*0000*/ 	.byte	0x48, 0x65, 0x6c, 0x6c, 0x6f, 0x20, 0x57, 0x6f, 0x72, 0x6c, 0x64, 0x20, 0x66, 0x72, 0x6f, 0x6d
        /*0010*/ 	.byte	0x20, 0x47, 0x50, 0x55, 0x20, 0x0a, 0x00
.L_0:


//--------------------- .nv.shared.reserved.0     --------------------------
	.section	.nv.shared.reserved.0,"aw",@nobits
	.weak		__nv_reservedSMEM_offset_0_alias
	.size		__nv_reservedSMEM_offset_0_alias, 0, 64
	.other		__nv_reservedSMEM_offset_0_alias,@"STO_CUDA_RESERVED_SHARED STV_DEFAULT"
__nv_reservedSMEM_offset_0_alias:
	.zero		0
	.zero		64


//--------------------- .nv.constant0._Z10HelloWorldv --------------------------
	.section	.nv.constant0._Z10HelloWorldv,"a",@progbits
	.sectionflags	@""
	.align	4
.nv.constant0._Z10HelloWorldv:
	.zero		896


//--------------------- SYMBOLS --------------------------

	.type		.nv.reservedSmem.offset0,@object
	.size		.nv.reservedSmem.offset0,0x4
	.type		vprintf,@function
